//
// Generated by NVIDIA NVVM Compiler
//
// Compiler Build ID: CL-36424714
// Cuda compilation tools, release 13.0, V13.0.88
// Based on NVVM 20.0.0
//

.version 9.0
.target sm_100
.address_size 64

	// .globl	_Z7__add__PiS_

.visible .entry _Z7__add__PiS_(
	.param .u64 .ptr .align 1 _Z7__add__PiS__param_0,
	.param .u64 .ptr .align 1 _Z7__add__PiS__param_1
)
{
	.reg .pred 	%p<3>;
	.reg .b32 	%r<14>;
	.reg .b64 	%rd<11>;

	ld.param.u64 	%rd1, [_Z7__add__PiS__param_0];
	ld.param.u64 	%rd2, [_Z7__add__PiS__param_1];
	cvta.to.global.u64 	%rd3, %rd2;
	mov.u32 	%r3, %ctaid.x;
	mov.u32 	%r4, %ntid.x;
	mov.u32 	%r5, %tid.x;
	mad.lo.s32 	%r1, %r3, %r4, %r5;
	ld.global.u32 	%r2, [%rd3];
	setp.gt.s32 	%p1, %r1, %r2;
	@%p1 bra 	$L__BB0_2;
	cvta.to.global.u64 	%rd4, %rd1;
	add.s32 	%r6, %r1, 1;
	rem.s32 	%r7, %r6, %r2;
	setp.lt.s32 	%p2, %r1, 1;
	selp.b32 	%r8, %r2, %r1, %p2;
	mul.wide.s32 	%rd5, %r1, 4;
	add.s64 	%rd6, %rd4, %rd5;
	ld.global.u32 	%r9, [%rd6];
	mul.wide.s32 	%rd7, %r7, 4;
	add.s64 	%rd8, %rd4, %rd7;
	ld.global.u32 	%r10, [%rd8];
	add.s32 	%r11, %r10, %r9;
	mul.wide.s32 	%rd9, %r8, 4;
	add.s64 	%rd10, %rd4, %rd9;
	ld.global.u32 	%r12, [%rd10+-4];
	add.s32 	%r13, %r11, %r12;
	bar.sync 	0;
	st.global.u32 	[%rd6], %r13;
$L__BB0_2:
	ret;

}


// ===== COMPILED SASS (sm_100) =====

	.target	sm_100

	.elftype	@"ET_EXEC"


//--------------------- .note.nv.tkinfo           --------------------------
	.section	.note.nv.tkinfo,"",@"SHT_NOTE"
	.sectionflags	@"SHF_NOTE_NV_TKINFO"
	.tkinfo
        /*0018*/ 	.word	0x00000002
        /*0030*/ 	.string	""
        /*0030*/ 	.string	"ptxas"
        /*0030*/ 	.string	"Cuda compilation tools, release 13.0, V13.0.88"
        /*0030*/ 	.string	"Build cuda_13.0.r13.0/compiler.36424714_0"
        /*0030*/ 	.string	"-arch sm_100 -m 64 "



//--------------------- .note.nv.cuinfo           --------------------------
	.section	.note.nv.cuinfo,"",@"SHT_NOTE"
	.sectionflags	@"SHF_NOTE_NV_CUINFO"
        /*0018*/ 	.short	0x0002
        /*001a*/ 	.short	0x0064
        /*001c*/ 	.short	0x0082
	.zero		2


//--------------------- .nv.info                  --------------------------
	.section	.nv.info,"",@"SHT_CUDA_INFO"
	.align	4


	//----- nvinfo : EIATTR_REGCOUNT
	.align		4
        /*0000*/ 	.byte	0x04, 0x2f
        /*0002*/ 	.short	(.L_1 - .L_0)
	.align		4
.L_0:
        /*0004*/ 	.word	index@(_Z7__add__PiS_)
        /*0008*/ 	.word	0x0000000e


	//----- nvinfo : EIATTR_FRAME_SIZE
	.align		4
.L_1:
        /*000c*/ 	.byte	0x04, 0x11
        /*000e*/ 	.short	(.L_3 - .L_2)
	.align		4
.L_2:
        /*0010*/ 	.word	index@(_Z7__add__PiS_)
        /*0014*/ 	.word	0x00000000


	//----- nvinfo : EIATTR_MIN_STACK_SIZE
	.align		4
.L_3:
        /*0018*/ 	.byte	0x04, 0x12
        /*001a*/ 	.short	(.L_5 - .L_4)
	.align		4
.L_4:
        /*001c*/ 	.word	index@(_Z7__add__PiS_)
        /*0020*/ 	.word	0x00000000
.L_5:


//--------------------- .nv.compat                --------------------------
	.section	.nv.compat,"",@"SHT_CUDA_COMPAT_INFO"
	.align	4
        /*0000*/ 	.byte	0x02, 0x09, 0x00, 0x00, 0x02, 0x02, 0x01, 0x00, 0x02, 0x05, 0x05, 0x00, 0x03, 0x07, 0x01, 0x01
        /*0010*/ 	.byte	0x02, 0x03, 0x00, 0x00, 0x02, 0x06, 0x01, 0x00, 0x04, 0x0b, 0x08, 0x00, 0x09, 0x00, 0x00, 0x00
        /*0020*/ 	.byte	0x00, 0x00, 0x00, 0x00


//--------------------- .nv.info._Z7__add__PiS_   --------------------------
	.section	.nv.info._Z7__add__PiS_,"",@"SHT_CUDA_INFO"
	.sectionflags	@""
	.align	4


	//----- nvinfo : EIATTR_CUDA_API_VERSION
	.align		4
        /*0000*/ 	.byte	0x04, 0x37
        /*0002*/ 	.short	(.L_7 - .L_6)
.L_6:
        /*0004*/ 	.word	0x00000082


	//----- nvinfo : EIATTR_KPARAM_INFO
	.align		4
.L_7:
        /*0008*/ 	.byte	0x04, 0x17
        /*000a*/ 	.short	(.L_9 - .L_8)
.L_8:
        /*000c*/ 	.word	0x00000000
        /*0010*/ 	.short	0x0001
        /*0012*/ 	.short	0x0008
        /*0014*/ 	.byte	0x00, 0xf5, 0x21, 0x00


	//----- nvinfo : EIATTR_KPARAM_INFO
	.align		4
.L_9:
        /*0018*/ 	.byte	0x04, 0x17
        /*001a*/ 	.short	(.L_11 - .L_10)
.L_10:
        /*001c*/ 	.word	0x00000000
        /*0020*/ 	.short	0x0000
        /*0022*/ 	.short	0x0000
        /*0024*/ 	.byte	0x00, 0xf5, 0x21, 0x00


	//----- nvinfo : EIATTR_SPARSE_MMA_MASK
	.align		4
.L_11:
        /*0028*/ 	.byte	0x03, 0x50
        /*002a*/ 	.short	0x0000


	//----- nvinfo : EIATTR_MAXREG_COUNT
	.align		4
        /*002c*/ 	.byte	0x03, 0x1b
        /*002e*/ 	.short	0x00ff


	//----- nvinfo : EIATTR_NUM_BARRIERS
	.align		4
        /*0030*/ 	.byte	0x02, 0x4c
        /*0032*/ 	.byte	0x01
	.zero		1


	//----- nvinfo : EIATTR_MERCURY_ISA_VERSION
	.align		4
        /*0034*/ 	.byte	0x03, 0x5f
        /*0036*/ 	.short	0x0101


	//----- nvinfo : EIATTR_VRC_CTA_INIT_COUNT
	.align		4
        /*0038*/ 	.byte	0x02, 0x4a
	.zero		1
	.zero		1


	//----- nvinfo : EIATTR_EXIT_INSTR_OFFSETS
	.align		4
        /*003c*/ 	.byte	0x04, 0x1c
        /*003e*/ 	.short	(.L_13 - .L_12)


	//   ....[0]....
.L_12:
        /*0040*/ 	.word	0x00000090


	//   ....[1]....
        /*0044*/ 	.word	0x000002f0


	//----- nvinfo : EIATTR_CBANK_PARAM_SIZE
	.align		4
.L_13:
        /*0048*/ 	.byte	0x03, 0x19
        /*004a*/ 	.short	0x0010


	//----- nvinfo : EIATTR_PARAM_CBANK
	.align		4
        /*004c*/ 	.byte	0x04, 0x0a
        /*004e*/ 	.short	(.L_15 - .L_14)
	.align		4
.L_14:
        /*0050*/ 	.word	index@(.nv.constant0._Z7__add__PiS_)
        /*0054*/ 	.short	0x0380
        /*0056*/ 	.short	0x0010


	//----- nvinfo : EIATTR_SW_WAR
	.align		4
.L_15:
        /*0058*/ 	.byte	0x04, 0x36
        /*005a*/ 	.short	(.L_17 - .L_16)
.L_16:
        /*005c*/ 	.word	0x00000008
.L_17:


//--------------------- .nv.callgraph             --------------------------
	.section	.nv.callgraph,"",@"SHT_CUDA_CALLGRAPH"
	.align	4
	.sectionentsize	8
	.align		4
        /*0000*/ 	.word	0x00000000
	.align		4
        /*0004*/ 	.word	0xffffffff
	.align		4
        /*0008*/ 	.word	0x00000000
	.align		4
        /*000c*/ 	.word	0xfffffffe
	.align		4
        /*0010*/ 	.word	0x00000000
	.align		4
        /*0014*/ 	.word	0xfffffffd
	.align		4
        /*0018*/ 	.word	0x00000000
	.align		4
        /*001c*/ 	.word	0xfffffffc


//--------------------- .text._Z7__add__PiS_      --------------------------
	.section	.text._Z7__add__PiS_,"ax",@progbits
	.align	128
        .global         _Z7__add__PiS_
        .type           _Z7__add__PiS_,@function
        .size           _Z7__add__PiS_,(.L_x_1 - _Z7__add__PiS_)
        .other          _Z7__add__PiS_,@"STO_CUDA_ENTRY STV_DEFAULT"
_Z7__add__PiS_:
.text._Z7__add__PiS_:
[----:B------:R-:W-:Y:S08]  /*0000*/  LDC R1, c[0x0][0x37c] ;  /* 0x0000df00ff017b82 */ /* 0x000ff00000000800 */
[----:B------:R-:W0:Y:S01]  /*0010*/  LDC.64 R2, c[0x0][0x388] ;  /* 0x0000e200ff027b82 */ /* 0x000e220000000a00 */
[----:B------:R-:W0:Y:S02]  /*0020*/  LDCU.64 UR4, c[0x0][0x358] ;  /* 0x00006b00ff0477ac */ /* 0x000e240008000a00 */
[----:B0-----:R-:W2:Y:S05]  /*0030*/  LDG.E R0, desc[UR4][R2.64] ;  /* 0x0000000402007981 */ /* 0x001eaa000c1e1900 */
[----:B------:R-:W0:Y:S01]  /*0040*/  S2UR UR6, SR_CTAID.X ;  /* 0x00000000000679c3 */ /* 0x000e220000002500 */
[----:B------:R-:W0:Y:S07]  /*0050*/  S2R R4, SR_TID.X ;  /* 0x0000000000047919 */ /* 0x000e2e0000002100 */
[----:B------:R-:W0:Y:S02]  /*0060*/  LDC R7, c[0x0][0x360] ;  /* 0x0000d800ff077b82 */ /* 0x000e240000000800 */
[----:B0-----:R-:W-:-:S05]  /*0070*/  IMAD R7, R7, UR6, R4 ;  /* 0x0000000607077c24 */ /* 0x001fca000f8e0204 */
[----:B--2---:R-:W-:-:S13]  /*0080*/  ISETP.GT.AND P0, PT, R7, R0, PT ;  /* 0x000000000700720c */ /* 0x004fda0003f04270 */
[----:B------:R-:W-:Y:S05]  /*0090*/  @P0 EXIT ;  /* 0x000000000000094d */ /* 0x000fea0003800000 */
[-C--:B------:R-:W-:Y:S02]  /*00a0*/  IABS R8, R0.reuse ;  /* 0x0000000000087213 */ /* 0x080fe40000000000 */
[----:B------:R-:W-:Y:S02]  /*00b0*/  IABS R9, R0 ;  /* 0x0000000000097213 */ /* 0x000fe40000000000 */
[----:B------:R-:W0:Y:S01]  /*00c0*/  I2F.RP R4, R8 ;  /* 0x0000000800047306 */ /* 0x000e220000209400 */
[----:B------:R-:W-:Y:S02]  /*00d0*/  IADD3 R6, PT, PT, R7, 0x1, RZ ;  /* 0x0000000107067810 */ /* 0x000fe40007ffe0ff */
[----:B------:R-:W-:Y:S02]  /*00e0*/  IMAD.MOV R9, RZ, RZ, -R9 ;  /* 0x000000ffff097224 */ /* 0x000fe400078e0a09 */
[----:B------:R-:W-:-:S03]  /*00f0*/  ISETP.GE.AND P1, PT, R6, RZ, PT ;  /* 0x000000ff0600720c */ /* 0x000fc60003f26270 */
[----:B0-----:R-:W0:Y:S02]  /*0100*/  MUFU.RCP R4, R4 ;  /* 0x0000000400047308 */ /* 0x001e240000001000 */
[----:B0-----:R-:W-:Y:S01]  /*0110*/  VIADD R2, R4, 0xffffffe ;  /* 0x0ffffffe04027836 */ /* 0x001fe20000000000 */
[----:B------:R-:W-:-:S05]  /*0120*/  IABS R4, R6 ;  /* 0x0000000600047213 */ /* 0x000fca0000000000 */
[----:B------:R0:W1:Y:S02]  /*0130*/  F2I.FTZ.U32.TRUNC.NTZ R3, R2 ;  /* 0x0000000200037305 */ /* 0x000064000021f000 */
[----:B0-----:R-:W-:Y:S02]  /*0140*/  IMAD.MOV.U32 R2, RZ, RZ, RZ ;  /* 0x000000ffff027224 */ /* 0x001fe400078e00ff */
[----:B-1----:R-:W-:-:S04]  /*0150*/  IMAD.MOV R5, RZ, RZ, -R3 ;  /* 0x000000ffff057224 */ /* 0x002fc800078e0a03 */
[----:B------:R-:W-:-:S04]  /*0160*/  IMAD R5, R5, R8, RZ ;  /* 0x0000000805057224 */ /* 0x000fc800078e02ff */
[----:B------:R-:W-:Y:S01]  /*0170*/  IMAD.HI.U32 R3, R3, R5, R2 ;  /* 0x0000000503037227 */ /* 0x000fe200078e0002 */
[----:B------:R-:W-:-:S05]  /*0180*/  MOV R2, R9 ;  /* 0x0000000900027202 */ /* 0x000fca0000000f00 */
[----:B------:R-:W-:-:S04]  /*0190*/  IMAD.HI.U32 R3, R3, R4, RZ ;  /* 0x0000000403037227 */ /* 0x000fc800078e00ff */
[----:B------:R-:W-:Y:S02]  /*01a0*/  IMAD R3, R3, R2, R4 ;  /* 0x0000000203037224 */ /* 0x000fe400078e0204 */
[----:B------:R-:W0:Y:S03]  /*01b0*/  LDC.64 R4, c[0x0][0x380] ;  /* 0x0000e000ff047b82 */ /* 0x000e260000000a00 */
[----:B------:R-:W-:-:S13]  /*01c0*/  ISETP.GT.U32.AND P0, PT, R8, R3, PT ;  /* 0x000000030800720c */ /* 0x000fda0003f04070 */
[----:B------:R-:W-:Y:S01]  /*01d0*/  @!P0 IMAD.IADD R3, R3, 0x1, -R8 ;  /* 0x0000000103038824 */ /* 0x000fe200078e0a08 */
[----:B------:R-:W-:-:S04]  /*01e0*/  ISETP.NE.AND P0, PT, R0, RZ, PT ;  /* 0x000000ff0000720c */ /* 0x000fc80003f05270 */
[----:B------:R-:W-:-:S13]  /*01f0*/  ISETP.GT.U32.AND P2, PT, R8, R3, PT ;  /* 0x000000030800720c */ /* 0x000fda0003f44070 */
[----:B------:R-:W-:Y:S02]  /*0200*/  @!P2 IADD3 R3, PT, PT, R3, -R8, RZ ;  /* 0x800000080303a210 */ /* 0x000fe40007ffe0ff */
[----:B------:R-:W-:-:S03]  /*0210*/  ISETP.GE.AND P2, PT, R7, 0x1, PT ;  /* 0x000000010700780c */ /* 0x000fc60003f46270 */
[----:B------:R-:W-:Y:S01]  /*0220*/  IMAD.MOV.U32 R9, RZ, RZ, R3 ;  /* 0x000000ffff097224 */ /* 0x000fe200078e0003 */
[----:B------:R-:W-:Y:S01]  /*0230*/  SEL R11, R0, R7, !P2 ;  /* 0x00000007000b7207 */ /* 0x000fe20005000000 */
[----:B0-----:R-:W-:-:S03]  /*0240*/  IMAD.WIDE R2, R7, 0x4, R4 ;  /* 0x0000000407027825 */ /* 0x001fc600078e0204 */
[----:B------:R-:W-:Y:S01]  /*0250*/  @!P1 IADD3 R9, PT, PT, -R9, RZ, RZ ;  /* 0x000000ff09099210 */ /* 0x000fe20007ffe1ff */
[--C-:B------:R-:W-:Y:S01]  /*0260*/  IMAD.WIDE R6, R11, 0x4, R4.reuse ;  /* 0x000000040b067825 */ /* 0x100fe200078e0204 */
[----:B------:R-:W-:Y:S02]  /*0270*/  @!P0 LOP3.LUT R9, RZ, R0, RZ, 0x33, !PT ;  /* 0x00000000ff098212 */ /* 0x000fe400078e33ff */
[----:B------:R-:W2:Y:S03]  /*0280*/  LDG.E R0, desc[UR4][R2.64] ;  /* 0x0000000402007981 */ /* 0x000ea6000c1e1900 */
[----:B------:R-:W-:Y:S01]  /*0290*/  IMAD.WIDE R4, R9, 0x4, R4 ;  /* 0x0000000409047825 */ /* 0x000fe200078e0204 */
[----:B------:R-:W2:Y:S05]  /*02a0*/  LDG.E R6, desc[UR4][R6.64+-0x4] ;  /* 0xfffffc0406067981 */ /* 0x000eaa000c1e1900 */
[----:B------:R-:W2:Y:S01]  /*02b0*/  LDG.E R5, desc[UR4][R4.64] ;  /* 0x0000000404057981 */ /* 0x000ea2000c1e1900 */
[----:B------:R-:W-:Y:S01]  /*02c0*/  BAR.SYNC.DEFER_BLOCKING 0x0 ;  /* 0x0000000000007b1d */ /* 0x000fe20000010000 */
[----:B--2---:R-:W-:-:S05]  /*02d0*/  IADD3 R9, PT, PT, R6, R5, R0 ;  /* 0x0000000506097210 */ /* 0x004fca0007ffe000 */
[----:B------:R-:W-:Y:S01]  /*02e0*/  STG.E desc[UR4][R2.64], R9 ;  /* 0x0000000902007986 */ /* 0x000fe2000c101904 */
[----:B------:R-:W-:Y:S05]  /*02f0*/  EXIT ;  /* 0x000000000000794d */ /* 0x000fea0003800000 */
.L_x_0:
[----:B------:R-:W-:-:S00]  /*0300*/  BRA `(.L_x_0) ;  /* 0xfffffffc00fc7947 */ /* 0x000fc0000383ffff */
[----:B------:R-:W-:-:S00]  /*0310*/  NOP ;  /* 0x0000000000007918 */ /* 0x000fc00000000000 */
        /* <DEDUP_REMOVED lines=14> */
.L_x_1:


//--------------------- .nv.shared.reserved.0     --------------------------
	.section	.nv.shared.reserved.0,"aw",@nobits
	.weak		__nv_reservedSMEM_offset_0_alias
	.size		__nv_reservedSMEM_offset_0_alias, 0, 64
	.other		__nv_reservedSMEM_offset_0_alias,@"STO_CUDA_RESERVED_SHARED STV_DEFAULT"
__nv_reservedSMEM_offset_0_alias:
	.zero		0
	.zero		64


//--------------------- .nv.constant0._Z7__add__PiS_ --------------------------
	.section	.nv.constant0._Z7__add__PiS_,"a",@progbits
	.sectionflags	@""
	.align	4
.nv.constant0._Z7__add__PiS_:
	.zero		912


//--------------------- SYMBOLS --------------------------

	.type		.nv.reservedSmem.offset0,@object
	.size		.nv.reservedSmem.offset0,0x4
